//
// Generated by NVIDIA NVVM Compiler
//
// Compiler Build ID: CL-36424714
// Cuda compilation tools, release 13.0, V13.0.88
// Based on NVVM 20.0.0
//

.version 9.0
.target sm_100
.address_size 64

	// .globl	_Z10testKernelv
.global .align 4 .b8 precalc_xorwow_matrix[102400];
.global .align 4 .b8 precalc_xorwow_offset_matrix[102400];
.global .align 4 .b8 mrg32k3aM1[2304];
.global .align 4 .b8 mrg32k3aM2[2304];
.global .align 4 .b8 mrg32k3aM1SubSeq[2016];
.global .align 4 .b8 mrg32k3aM2SubSeq[2016];
.global .align 4 .b8 mrg32k3aM1Seq[2304];
.global .align 4 .b8 mrg32k3aM2Seq[2304];
.const .align 8 .b8 __cr_lgamma_table[72];

.visible .entry _Z10testKernelv()
{


	ret;

}


// ===== COMPILED SASS (sm_100) =====

	.target	sm_100

	.elftype	@"ET_EXEC"


//--------------------- .note.nv.tkinfo           --------------------------
	.section	.note.nv.tkinfo,"",@"SHT_NOTE"
	.sectionflags	@"SHF_NOTE_NV_TKINFO"
	.tkinfo
        /*0018*/ 	.word	0x00000002
        /*0030*/ 	.string	""
        /*0030*/ 	.string	"ptxas"
        /*0030*/ 	.string	"Cuda compilation tools, release 13.0, V13.0.88"
        /*0030*/ 	.string	"Build cuda_13.0.r13.0/compiler.36424714_0"
        /*0030*/ 	.string	"-arch sm_100 -m 64 "



//--------------------- .note.nv.cuinfo           --------------------------
	.section	.note.nv.cuinfo,"",@"SHT_NOTE"
	.sectionflags	@"SHF_NOTE_NV_CUINFO"
        /*0018*/ 	.short	0x0002
        /*001a*/ 	.short	0x0064
        /*001c*/ 	.short	0x0082
	.zero		2


//--------------------- .nv.info                  --------------------------
	.section	.nv.info,"",@"SHT_CUDA_INFO"
	.align	4


	//----- nvinfo : EIATTR_REGCOUNT
	.align		4
        /*0000*/ 	.byte	0x04, 0x2f
        /*0002*/ 	.short	(.L_10 - .L_9)
	.align		4
.L_9:
        /*0004*/ 	.word	index@(_Z10testKernelv)
        /*0008*/ 	.word	0x00000004


	//----- nvinfo : EIATTR_FRAME_SIZE
	.align		4
.L_10:
        /*000c*/ 	.byte	0x04, 0x11
        /*000e*/ 	.short	(.L_12 - .L_11)
	.align		4
.L_11:
        /*0010*/ 	.word	index@(_Z10testKernelv)
        /*0014*/ 	.word	0x00000000


	//----- nvinfo : EIATTR_MIN_STACK_SIZE
	.align		4
.L_12:
        /*0018*/ 	.byte	0x04, 0x12
        /*001a*/ 	.short	(.L_14 - .L_13)
	.align		4
.L_13:
        /*001c*/ 	.word	index@(_Z10testKernelv)
        /*0020*/ 	.word	0x00000000
.L_14:


//--------------------- .nv.compat                --------------------------
	.section	.nv.compat,"",@"SHT_CUDA_COMPAT_INFO"
	.align	4
        /*0000*/ 	.byte	0x02, 0x09, 0x00, 0x00, 0x02, 0x02, 0x01, 0x00, 0x02, 0x05, 0x05, 0x00, 0x03, 0x07, 0x01, 0x01
        /*0010*/ 	.byte	0x02, 0x03, 0x00, 0x00, 0x02, 0x06, 0x01, 0x00, 0x04, 0x0b, 0x08, 0x00, 0x09, 0x00, 0x00, 0x00
        /*0020*/ 	.byte	0x00, 0x00, 0x00, 0x00


//--------------------- .nv.info._Z10testKernelv  --------------------------
	.section	.nv.info._Z10testKernelv,"",@"SHT_CUDA_INFO"
	.sectionflags	@""
	.align	4


	//----- nvinfo : EIATTR_CUDA_API_VERSION
	.align		4
        /*0000*/ 	.byte	0x04, 0x37
        /*0002*/ 	.short	(.L_16 - .L_15)
.L_15:
        /*0004*/ 	.word	0x00000082


	//----- nvinfo : EIATTR_SPARSE_MMA_MASK
	.align		4
.L_16:
        /*0008*/ 	.byte	0x03, 0x50
        /*000a*/ 	.short	0x0000


	//----- nvinfo : EIATTR_MAXREG_COUNT
	.align		4
        /*000c*/ 	.byte	0x03, 0x1b
        /*000e*/ 	.short	0x00ff


	//----- nvinfo : EIATTR_MERCURY_ISA_VERSION
	.align		4
        /*0010*/ 	.byte	0x03, 0x5f
        /*0012*/ 	.short	0x0101


	//----- nvinfo : EIATTR_VRC_CTA_INIT_COUNT
	.align		4
        /*0014*/ 	.byte	0x02, 0x4a
	.zero		1
	.zero		1


	//----- nvinfo : EIATTR_EXIT_INSTR_OFFSETS
	.align		4
        /*0018*/ 	.byte	0x04, 0x1c
        /*001a*/ 	.short	(.L_18 - .L_17)


	//   ....[0]....
.L_17:
        /*001c*/ 	.word	0x00000010


	//----- nvinfo : EIATTR_SW_WAR
	.align		4
.L_18:
        /*0020*/ 	.byte	0x04, 0x36
        /*0022*/ 	.short	(.L_20 - .L_19)
.L_19:
        /*0024*/ 	.word	0x00000008
.L_20:


//--------------------- .nv.callgraph             --------------------------
	.section	.nv.callgraph,"",@"SHT_CUDA_CALLGRAPH"
	.align	4
	.sectionentsize	8
	.align		4
        /*0000*/ 	.word	0x00000000
	.align		4
        /*0004*/ 	.word	0xffffffff
	.align		4
        /*0008*/ 	.word	0x00000000
	.align		4
        /*000c*/ 	.word	0xfffffffe
	.align		4
        /*0010*/ 	.word	0x00000000
	.align		4
        /*0014*/ 	.word	0xfffffffd
	.align		4
        /*0018*/ 	.word	0x00000000
	.align		4
        /*001c*/ 	.word	0xfffffffc


//--------------------- .nv.constant4             --------------------------
	.section	.nv.constant4,"a",@progbits
	.align	8
	.align		8
.nv.constant4:
        /*0000*/ 	.dword	precalc_xorwow_matrix
	.align		8
        /*0008*/ 	.dword	precalc_xorwow_offset_matrix
	.align		8
        /*0010*/ 	.dword	mrg32k3aM1
	.align		8
        /*0018*/ 	.dword	mrg32k3aM2
	.align		8
        /*0020*/ 	.dword	mrg32k3aM1SubSeq
	.align		8
        /*0028*/ 	.dword	mrg32k3aM2SubSeq
	.align		8
        /*0030*/ 	.dword	mrg32k3aM1Seq
	.align		8
        /*0038*/ 	.dword	mrg32k3aM2Seq


//--------------------- .nv.constant3             --------------------------
	.section	.nv.constant3,"a",@progbits
	.align	8
.nv.constant3:
	.type		__cr_lgamma_table,@object
	.size		__cr_lgamma_table,(.L_8 - __cr_lgamma_table)
__cr_lgamma_table:
        /*0000*/ 	.byte	0x00, 0x00, 0x00, 0x00, 0x00, 0x00, 0x00, 0x00, 0x00, 0x00, 0x00, 0x00, 0x00, 0x00, 0x00, 0x00
        /*0010*/ 	.byte	0xef, 0x39, 0xfa, 0xfe, 0x42, 0x2e, 0xe6, 0x3f, 0x02, 0x20, 0x2a, 0xfa, 0x0b, 0xab, 0xfc, 0x3f
        /*0020*/ 	.byte	0xf9, 0x2c, 0x92, 0x7c, 0xa7, 0x6c, 0x09, 0x40, 0xc9, 0x79, 0x44, 0x3c, 0x64, 0x26, 0x13, 0x40
        /*0030*/ 	.byte	0xca, 0x01, 0xcf, 0x3a, 0x27, 0x51, 0x1a, 0x40, 0x30, 0xcc, 0x2d, 0xf3, 0xe1, 0x0c, 0x21, 0x40
        /*0040*/ 	.byte	0x0d, 0xb7, 0xfc, 0x82, 0x8e, 0x35, 0x25, 0x40
.L_8:


//--------------------- .text._Z10testKernelv     --------------------------
	.section	.text._Z10testKernelv,"ax",@progbits
	.align	128
        .global         _Z10testKernelv
        .type           _Z10testKernelv,@function
        .size           _Z10testKernelv,(.L_x_1 - _Z10testKernelv)
        .other          _Z10testKernelv,@"STO_CUDA_ENTRY STV_DEFAULT"
_Z10testKernelv:
.text._Z10testKernelv:
[----:B------:R-:W-:Y:S01]  /*0000*/  LDC R1, c[0x0][0x37c] ;  /* 0x0000df00ff017b82 */ /* 0x000fe20000000800 */
[----:B------:R-:W-:Y:S05]  /*0010*/  EXIT ;  /* 0x000000000000794d */ /* 0x000fea0003800000 */
.L_x_0:
[----:B------:R-:W-:-:S00]  /*0020*/  BRA `(.L_x_0) ;  /* 0xfffffffc00fc7947 */ /* 0x000fc0000383ffff */
[----:B------:R-:W-:-:S00]  /*0030*/  NOP ;  /* 0x0000000000007918 */ /* 0x000fc00000000000 */
        /* <DEDUP_REMOVED lines=12> */
.L_x_1:


//--------------------- .nv.global.init           --------------------------
	.section	.nv.global.init,"aw",@progbits
	.align	4
.nv.global.init:
	.type		mrg32k3aM1SubSeq,@object
	.size		mrg32k3aM1SubSeq,(mrg32k3aM2SubSeq - mrg32k3aM1SubSeq)
mrg32k3aM1SubSeq:
        /*0000*/ 	.byte	0x0b, 0xcc, 0xee, 0x04, 0x73, 0x29, 0x8b, 0x6f, 0xf6, 0x53, 0x03, 0xf6, 0x23, 0xf6, 0xea, 0xda
        /* <DEDUP_REMOVED lines=125> */
	.type		mrg32k3aM2SubSeq,@object
	.size		mrg32k3aM2SubSeq,(mrg32k3aM1 - mrg32k3aM2SubSeq)
mrg32k3aM2SubSeq:
        /* <DEDUP_REMOVED lines=126> */
	.type		mrg32k3aM1,@object
	.size		mrg32k3aM1,(mrg32k3aM1Seq - mrg32k3aM1)
mrg32k3aM1:
        /* <DEDUP_REMOVED lines=144> */
	.type		mrg32k3aM1Seq,@object
	.size		mrg32k3aM1Seq,(mrg32k3aM2 - mrg32k3aM1Seq)
mrg32k3aM1Seq:
        /* <DEDUP_REMOVED lines=144> */
	.type		mrg32k3aM2,@object
	.size		mrg32k3aM2,(mrg32k3aM2Seq - mrg32k3aM2)
mrg32k3aM2:
        /* <DEDUP_REMOVED lines=144> */
	.type		mrg32k3aM2Seq,@object
	.size		mrg32k3aM2Seq,(precalc_xorwow_matrix - mrg32k3aM2Seq)
mrg32k3aM2Seq:
        /* <DEDUP_REMOVED lines=144> */
	.type		precalc_xorwow_matrix,@object
	.size		precalc_xorwow_matrix,(precalc_xorwow_offset_matrix - precalc_xorwow_matrix)
precalc_xorwow_matrix:
        /* <DEDUP_REMOVED lines=6400> */
	.type		precalc_xorwow_offset_matrix,@object
	.size		precalc_xorwow_offset_matrix,(.L_1 - precalc_xorwow_offset_matrix)
precalc_xorwow_offset_matrix:
        /* <DEDUP_REMOVED lines=6400> */
.L_1:


//--------------------- .nv.shared.reserved.0     --------------------------
	.section	.nv.shared.reserved.0,"aw",@nobits
	.weak		__nv_reservedSMEM_offset_0_alias
	.size		__nv_reservedSMEM_offset_0_alias, 0, 64
	.other		__nv_reservedSMEM_offset_0_alias,@"STO_CUDA_RESERVED_SHARED STV_DEFAULT"
__nv_reservedSMEM_offset_0_alias:
	.zero		0
	.zero		64


//--------------------- .nv.constant0._Z10testKernelv --------------------------
	.section	.nv.constant0._Z10testKernelv,"a",@progbits
	.sectionflags	@""
	.align	4
.nv.constant0._Z10testKernelv:
	.zero		896


//--------------------- SYMBOLS --------------------------

	.type		.nv.reservedSmem.offset0,@object
	.size		.nv.reservedSmem.offset0,0x4
